//
// Generated by NVIDIA NVVM Compiler
//
// Compiler Build ID: CL-36424714
// Cuda compilation tools, release 13.0, V13.0.88
// Based on NVVM 20.0.0
//

.version 9.0
.target sm_100
.address_size 64

	// .globl	_Z12add_matricesPfS_S_ii

.visible .entry _Z12add_matricesPfS_S_ii(
	.param .u64 .ptr .align 1 _Z12add_matricesPfS_S_ii_param_0,
	.param .u64 .ptr .align 1 _Z12add_matricesPfS_S_ii_param_1,
	.param .u64 .ptr .align 1 _Z12add_matricesPfS_S_ii_param_2,
	.param .u32 _Z12add_matricesPfS_S_ii_param_3,
	.param .u32 _Z12add_matricesPfS_S_ii_param_4
)
{
	.reg .pred 	%p<2>;
	.reg .b32 	%r<14>;
	.reg .b32 	%f<4>;
	.reg .b64 	%rd<11>;

	ld.param.u64 	%rd1, [_Z12add_matricesPfS_S_ii_param_0];
	ld.param.u64 	%rd2, [_Z12add_matricesPfS_S_ii_param_1];
	ld.param.u64 	%rd3, [_Z12add_matricesPfS_S_ii_param_2];
	ld.param.u32 	%r2, [_Z12add_matricesPfS_S_ii_param_3];
	ld.param.u32 	%r3, [_Z12add_matricesPfS_S_ii_param_4];
	mov.u32 	%r4, %ctaid.x;
	mov.u32 	%r5, %ctaid.y;
	mov.u32 	%r6, %nctaid.x;
	mad.lo.s32 	%r7, %r5, %r6, %r4;
	mov.u32 	%r8, %ntid.x;
	mov.u32 	%r9, %ntid.y;
	mov.u32 	%r10, %tid.y;
	mov.u32 	%r11, %tid.x;
	mad.lo.s32 	%r12, %r7, %r9, %r10;
	mad.lo.s32 	%r1, %r12, %r8, %r11;
	mul.lo.s32 	%r13, %r3, %r2;
	setp.ge.s32 	%p1, %r1, %r13;
	@%p1 bra 	$L__BB0_2;
	cvta.to.global.u64 	%rd4, %rd2;
	cvta.to.global.u64 	%rd5, %rd3;
	cvta.to.global.u64 	%rd6, %rd1;
	mul.wide.s32 	%rd7, %r1, 4;
	add.s64 	%rd8, %rd4, %rd7;
	ld.global.f32 	%f1, [%rd8];
	add.s64 	%rd9, %rd5, %rd7;
	ld.global.f32 	%f2, [%rd9];
	add.f32 	%f3, %f1, %f2;
	add.s64 	%rd10, %rd6, %rd7;
	st.global.f32 	[%rd10], %f3;
$L__BB0_2:
	ret;

}


// ===== COMPILED SASS (sm_100) =====

	.target	sm_100

	.elftype	@"ET_EXEC"


//--------------------- .note.nv.tkinfo           --------------------------
	.section	.note.nv.tkinfo,"",@"SHT_NOTE"
	.sectionflags	@"SHF_NOTE_NV_TKINFO"
	.tkinfo
        /*0018*/ 	.word	0x00000002
        /*0030*/ 	.string	""
        /*0030*/ 	.string	"ptxas"
        /*0030*/ 	.string	"Cuda compilation tools, release 13.0, V13.0.88"
        /*0030*/ 	.string	"Build cuda_13.0.r13.0/compiler.36424714_0"
        /*0030*/ 	.string	"-arch sm_100 -m 64 "



//--------------------- .note.nv.cuinfo           --------------------------
	.section	.note.nv.cuinfo,"",@"SHT_NOTE"
	.sectionflags	@"SHF_NOTE_NV_CUINFO"
        /*0018*/ 	.short	0x0002
        /*001a*/ 	.short	0x0064
        /*001c*/ 	.short	0x0082
	.zero		2


//--------------------- .nv.info                  --------------------------
	.section	.nv.info,"",@"SHT_CUDA_INFO"
	.align	4


	//----- nvinfo : EIATTR_REGCOUNT
	.align		4
        /*0000*/ 	.byte	0x04, 0x2f
        /*0002*/ 	.short	(.L_1 - .L_0)
	.align		4
.L_0:
        /*0004*/ 	.word	index@(_Z12add_matricesPfS_S_ii)
        /*0008*/ 	.word	0x0000000c


	//----- nvinfo : EIATTR_FRAME_SIZE
	.align		4
.L_1:
        /*000c*/ 	.byte	0x04, 0x11
        /*000e*/ 	.short	(.L_3 - .L_2)
	.align		4
.L_2:
        /*0010*/ 	.word	index@(_Z12add_matricesPfS_S_ii)
        /*0014*/ 	.word	0x00000000


	//----- nvinfo : EIATTR_MIN_STACK_SIZE
	.align		4
.L_3:
        /*0018*/ 	.byte	0x04, 0x12
        /*001a*/ 	.short	(.L_5 - .L_4)
	.align		4
.L_4:
        /*001c*/ 	.word	index@(_Z12add_matricesPfS_S_ii)
        /*0020*/ 	.word	0x00000000
.L_5:


//--------------------- .nv.compat                --------------------------
	.section	.nv.compat,"",@"SHT_CUDA_COMPAT_INFO"
	.align	4
        /*0000*/ 	.byte	0x02, 0x09, 0x00, 0x00, 0x02, 0x02, 0x01, 0x00, 0x02, 0x05, 0x05, 0x00, 0x03, 0x07, 0x01, 0x01
        /*0010*/ 	.byte	0x02, 0x03, 0x00, 0x00, 0x02, 0x06, 0x01, 0x00, 0x04, 0x0b, 0x08, 0x00, 0x09, 0x00, 0x00, 0x00
        /*0020*/ 	.byte	0x00, 0x00, 0x00, 0x00


//--------------------- .nv.info._Z12add_matricesPfS_S_ii --------------------------
	.section	.nv.info._Z12add_matricesPfS_S_ii,"",@"SHT_CUDA_INFO"
	.sectionflags	@""
	.align	4


	//----- nvinfo : EIATTR_CUDA_API_VERSION
	.align		4
        /*0000*/ 	.byte	0x04, 0x37
        /*0002*/ 	.short	(.L_7 - .L_6)
.L_6:
        /*0004*/ 	.word	0x00000082


	//----- nvinfo : EIATTR_KPARAM_INFO
	.align		4
.L_7:
        /*0008*/ 	.byte	0x04, 0x17
        /*000a*/ 	.short	(.L_9 - .L_8)
.L_8:
        /*000c*/ 	.word	0x00000000
        /*0010*/ 	.short	0x0004
        /*0012*/ 	.short	0x001c
        /*0014*/ 	.byte	0x00, 0xf0, 0x11, 0x00


	//----- nvinfo : EIATTR_KPARAM_INFO
	.align		4
.L_9:
        /*0018*/ 	.byte	0x04, 0x17
        /*001a*/ 	.short	(.L_11 - .L_10)
.L_10:
        /*001c*/ 	.word	0x00000000
        /*0020*/ 	.short	0x0003
        /*0022*/ 	.short	0x0018
        /*0024*/ 	.byte	0x00, 0xf0, 0x11, 0x00


	//----- nvinfo : EIATTR_KPARAM_INFO
	.align		4
.L_11:
        /*0028*/ 	.byte	0x04, 0x17
        /*002a*/ 	.short	(.L_13 - .L_12)
.L_12:
        /*002c*/ 	.word	0x00000000
        /*0030*/ 	.short	0x0002
        /*0032*/ 	.short	0x0010
        /*0034*/ 	.byte	0x00, 0xf5, 0x21, 0x00


	//----- nvinfo : EIATTR_KPARAM_INFO
	.align		4
.L_13:
        /*0038*/ 	.byte	0x04, 0x17
        /*003a*/ 	.short	(.L_15 - .L_14)
.L_14:
        /*003c*/ 	.word	0x00000000
        /*0040*/ 	.short	0x0001
        /*0042*/ 	.short	0x0008
        /*0044*/ 	.byte	0x00, 0xf5, 0x21, 0x00


	//----- nvinfo : EIATTR_KPARAM_INFO
	.align		4
.L_15:
        /*0048*/ 	.byte	0x04, 0x17
        /*004a*/ 	.short	(.L_17 - .L_16)
.L_16:
        /*004c*/ 	.word	0x00000000
        /*0050*/ 	.short	0x0000
        /*0052*/ 	.short	0x0000
        /*0054*/ 	.byte	0x00, 0xf5, 0x21, 0x00


	//----- nvinfo : EIATTR_SPARSE_MMA_MASK
	.align		4
.L_17:
        /*0058*/ 	.byte	0x03, 0x50
        /*005a*/ 	.short	0x0000


	//----- nvinfo : EIATTR_MAXREG_COUNT
	.align		4
        /*005c*/ 	.byte	0x03, 0x1b
        /*005e*/ 	.short	0x00ff


	//----- nvinfo : EIATTR_MERCURY_ISA_VERSION
	.align		4
        /*0060*/ 	.byte	0x03, 0x5f
        /*0062*/ 	.short	0x0101


	//----- nvinfo : EIATTR_VRC_CTA_INIT_COUNT
	.align		4
        /*0064*/ 	.byte	0x02, 0x4a
	.zero		1
	.zero		1


	//----- nvinfo : EIATTR_EXIT_INSTR_OFFSETS
	.align		4
        /*0068*/ 	.byte	0x04, 0x1c
        /*006a*/ 	.short	(.L_19 - .L_18)


	//   ....[0]....
.L_18:
        /*006c*/ 	.word	0x000000e0


	//   ....[1]....
        /*0070*/ 	.word	0x000001a0


	//----- nvinfo : EIATTR_CBANK_PARAM_SIZE
	.align		4
.L_19:
        /*0074*/ 	.byte	0x03, 0x19
        /*0076*/ 	.short	0x0020


	//----- nvinfo : EIATTR_PARAM_CBANK
	.align		4
        /*0078*/ 	.byte	0x04, 0x0a
        /*007a*/ 	.short	(.L_21 - .L_20)
	.align		4
.L_20:
        /*007c*/ 	.word	index@(.nv.constant0._Z12add_matricesPfS_S_ii)
        /*0080*/ 	.short	0x0380
        /*0082*/ 	.short	0x0020


	//----- nvinfo : EIATTR_SW_WAR
	.align		4
.L_21:
        /*0084*/ 	.byte	0x04, 0x36
        /*0086*/ 	.short	(.L_23 - .L_22)
.L_22:
        /*0088*/ 	.word	0x00000008
.L_23:


//--------------------- .nv.callgraph             --------------------------
	.section	.nv.callgraph,"",@"SHT_CUDA_CALLGRAPH"
	.align	4
	.sectionentsize	8
	.align		4
        /*0000*/ 	.word	0x00000000
	.align		4
        /*0004*/ 	.word	0xffffffff
	.align		4
        /*0008*/ 	.word	0x00000000
	.align		4
        /*000c*/ 	.word	0xfffffffe
	.align		4
        /*0010*/ 	.word	0x00000000
	.align		4
        /*0014*/ 	.word	0xfffffffd
	.align		4
        /*0018*/ 	.word	0x00000000
	.align		4
        /*001c*/ 	.word	0xfffffffc


//--------------------- .text._Z12add_matricesPfS_S_ii --------------------------
	.section	.text._Z12add_matricesPfS_S_ii,"ax",@progbits
	.align	128
        .global         _Z12add_matricesPfS_S_ii
        .type           _Z12add_matricesPfS_S_ii,@function
        .size           _Z12add_matricesPfS_S_ii,(.L_x_1 - _Z12add_matricesPfS_S_ii)
        .other          _Z12add_matricesPfS_S_ii,@"STO_CUDA_ENTRY STV_DEFAULT"
_Z12add_matricesPfS_S_ii:
.text._Z12add_matricesPfS_S_ii:
[----:B------:R-:W-:Y:S01]  /*0000*/  LDC R1, c[0x0][0x37c] ;  /* 0x0000df00ff017b82 */ /* 0x000fe20000000800 */
[----:B------:R-:W0:Y:S07]  /*0010*/  S2R R3, SR_TID.Y ;  /* 0x0000000000037919 */ /* 0x000e2e0000002200 */
[----:B------:R-:W-:Y:S01]  /*0020*/  S2UR UR4, SR_CTAID.X ;  /* 0x00000000000479c3 */ /* 0x000fe20000002500 */
[----:B------:R-:W1:Y:S01]  /*0030*/  LDCU UR6, c[0x0][0x370] ;  /* 0x00006e00ff0677ac */ /* 0x000e620008000800 */
[----:B------:R-:W2:Y:S01]  /*0040*/  S2R R9, SR_TID.X ;  /* 0x0000000000097919 */ /* 0x000ea20000002100 */
[----:B------:R-:W2:Y:S05]  /*0050*/  LDCU UR7, c[0x0][0x360] ;  /* 0x00006c00ff0777ac */ /* 0x000eaa0008000800 */
[----:B------:R-:W1:Y:S01]  /*0060*/  S2UR UR5, SR_CTAID.Y ;  /* 0x00000000000579c3 */ /* 0x000e620000002600 */
[----:B------:R-:W3:Y:S07]  /*0070*/  LDCU.64 UR8, c[0x0][0x398] ;  /* 0x00007300ff0877ac */ /* 0x000eee0008000a00 */
[----:B------:R-:W0:Y:S01]  /*0080*/  LDC R0, c[0x0][0x364] ;  /* 0x0000d900ff007b82 */ /* 0x000e220000000800 */
[----:B-1----:R-:W-:-:S06]  /*0090*/  UIMAD UR4, UR5, UR6, UR4 ;  /* 0x00000006050472a4 */ /* 0x002fcc000f8e0204 */
[----:B0-----:R-:W-:Y:S01]  /*00a0*/  IMAD R0, R0, UR4, R3 ;  /* 0x0000000400007c24 */ /* 0x001fe2000f8e0203 */
[----:B---3--:R-:W-:-:S03]  /*00b0*/  UIMAD UR4, UR9, UR8, URZ ;  /* 0x00000008090472a4 */ /* 0x008fc6000f8e02ff */
[----:B--2---:R-:W-:-:S05]  /*00c0*/  IMAD R9, R0, UR7, R9 ;  /* 0x0000000700097c24 */ /* 0x004fca000f8e0209 */
[----:B------:R-:W-:-:S13]  /*00d0*/  ISETP.GE.AND P0, PT, R9, UR4, PT ;  /* 0x0000000409007c0c */ /* 0x000fda000bf06270 */
[----:B------:R-:W-:Y:S05]  /*00e0*/  @P0 EXIT ;  /* 0x000000000000094d */ /* 0x000fea0003800000 */
[----:B------:R-:W0:Y:S01]  /*00f0*/  LDC.64 R2, c[0x0][0x388] ;  /* 0x0000e200ff027b82 */ /* 0x000e220000000a00 */
[----:B------:R-:W1:Y:S07]  /*0100*/  LDCU.64 UR4, c[0x0][0x358] ;  /* 0x00006b00ff0477ac */ /* 0x000e6e0008000a00 */
[----:B------:R-:W2:Y:S08]  /*0110*/  LDC.64 R4, c[0x0][0x390] ;  /* 0x0000e400ff047b82 */ /* 0x000eb00000000a00 */
[----:B------:R-:W3:Y:S01]  /*0120*/  LDC.64 R6, c[0x0][0x380] ;  /* 0x0000e000ff067b82 */ /* 0x000ee20000000a00 */
[----:B0-----:R-:W-:-:S06]  /*0130*/  IMAD.WIDE R2, R9, 0x4, R2 ;  /* 0x0000000409027825 */ /* 0x001fcc00078e0202 */
[----:B-1----:R-:W4:Y:S01]  /*0140*/  LDG.E R2, desc[UR4][R2.64] ;  /* 0x0000000402027981 */ /* 0x002f22000c1e1900 */
[----:B--2---:R-:W-:-:S06]  /*0150*/  IMAD.WIDE R4, R9, 0x4, R4 ;  /* 0x0000000409047825 */ /* 0x004fcc00078e0204 */
[----:B------:R-:W4:Y:S01]  /*0160*/  LDG.E R5, desc[UR4][R4.64] ;  /* 0x0000000404057981 */ /* 0x000f22000c1e1900 */
[----:B---3--:R-:W-:-:S04]  /*0170*/  IMAD.WIDE R6, R9, 0x4, R6 ;  /* 0x0000000409067825 */ /* 0x008fc800078e0206 */
[----:B----4-:R-:W-:-:S05]  /*0180*/  FADD R9, R2, R5 ;  /* 0x0000000502097221 */ /* 0x010fca0000000000 */
[----:B------:R-:W-:Y:S01]  /*0190*/  STG.E desc[UR4][R6.64], R9 ;  /* 0x0000000906007986 */ /* 0x000fe2000c101904 */
[----:B------:R-:W-:Y:S05]  /*01a0*/  EXIT ;  /* 0x000000000000794d */ /* 0x000fea0003800000 */
.L_x_0:
[----:B------:R-:W-:-:S00]  /*01b0*/  BRA `(.L_x_0) ;  /* 0xfffffffc00fc7947 */ /* 0x000fc0000383ffff */
[----:B------:R-:W-:-:S00]  /*01c0*/  NOP ;  /* 0x0000000000007918 */ /* 0x000fc00000000000 */
        /* <DEDUP_REMOVED lines=11> */
.L_x_1:


//--------------------- .nv.shared.reserved.0     --------------------------
	.section	.nv.shared.reserved.0,"aw",@nobits
	.weak		__nv_reservedSMEM_offset_0_alias
	.size		__nv_reservedSMEM_offset_0_alias, 0, 64
	.other		__nv_reservedSMEM_offset_0_alias,@"STO_CUDA_RESERVED_SHARED STV_DEFAULT"
__nv_reservedSMEM_offset_0_alias:
	.zero		0
	.zero		64


//--------------------- .nv.constant0._Z12add_matricesPfS_S_ii --------------------------
	.section	.nv.constant0._Z12add_matricesPfS_S_ii,"a",@progbits
	.sectionflags	@""
	.align	4
.nv.constant0._Z12add_matricesPfS_S_ii:
	.zero		928


//--------------------- SYMBOLS --------------------------

	.type		.nv.reservedSmem.offset0,@object
	.size		.nv.reservedSmem.offset0,0x4
